	.headerflags	@"EF_CUDA_TEXMODE_UNIFIED EF_CUDA_64BIT_ADDRESS EF_CUDA_ACCELERATORS EF_CUDA_SM90 EF_CUDA_VIRTUAL_SM(EF_CUDA_SM90)"
	.elftype	@"ET_EXEC"


//--------------------- .nv.info                  --------------------------
	.section	.nv.info,"",@"SHT_CUDA_INFO"
	.align	4


	//----- nvinfo : EIATTR_REGCOUNT
	.align		4
        /*0000*/ 	.byte	0x04, 0x2f
        /*0002*/ 	.short	(.L_3 - .L_2)
	.align		4
.L_2:
        /*0004*/ 	.word	index@(triton_poi_fused__native_batch_norm_legit_no_training_relu_2)
        /*0008*/ 	.word	0x00000016


	//----- nvinfo : EIATTR_MIN_STACK_SIZE
	.align		4
.L_3:
        /*000c*/ 	.byte	0x04, 0x12
        /*000e*/ 	.short	(.L_5 - .L_4)
	.align		4
.L_4:
        /*0010*/ 	.word	index@(triton_poi_fused__native_batch_norm_legit_no_training_relu_2)
        /*0014*/ 	.word	0x00000000


	//----- nvinfo : EIATTR_FRAME_SIZE
	.align		4
.L_5:
        /*0018*/ 	.byte	0x04, 0x11
        /*001a*/ 	.short	(.L_7 - .L_6)
	.align		4
.L_6:
        /*001c*/ 	.word	index@(triton_poi_fused__native_batch_norm_legit_no_training_relu_2)
        /*0020*/ 	.word	0x00000000


	//----- nvinfo : EIATTR_MIN_STACK_SIZE
	.align		4
.L_7:
        /*0024*/ 	.byte	0x04, 0x12
        /*0026*/ 	.short	(.L_9 - .L_8)
	.align		4
.L_8:
        /*0028*/ 	.word	index@(triton_poi_fused__native_batch_norm_legit_no_training_relu_2)
        /*002c*/ 	.word	0x00000000
.L_9:


//--------------------- .nv.info.triton_poi_fused__native_batch_norm_legit_no_training_relu_2 --------------------------
	.section	.nv.info.triton_poi_fused__native_batch_norm_legit_no_training_relu_2,"",@"SHT_CUDA_INFO"
	.sectionflags	@""
	.align	4


	//----- nvinfo : EIATTR_CUDA_API_VERSION
	.align		4
        /*0000*/ 	.byte	0x04, 0x37
        /*0002*/ 	.short	(.L_11 - .L_10)
.L_10:
        /*0004*/ 	.word	0x0000007c


	//----- nvinfo : EIATTR_KPARAM_INFO
	.align		4
.L_11:
        /*0008*/ 	.byte	0x04, 0x17
        /*000a*/ 	.short	(.L_13 - .L_12)
.L_12:
        /*000c*/ 	.word	0x00000000
        /*0010*/ 	.short	0x0006
        /*0012*/ 	.short	0x0030
        /*0014*/ 	.byte	0x00, 0xf0, 0x11, 0x00


	//----- nvinfo : EIATTR_KPARAM_INFO
	.align		4
.L_13:
        /*0018*/ 	.byte	0x04, 0x17
        /*001a*/ 	.short	(.L_15 - .L_14)
.L_14:
        /*001c*/ 	.word	0x00000000
        /*0020*/ 	.short	0x0005
        /*0022*/ 	.short	0x0028
        /*0024*/ 	.byte	0x00, 0xf4, 0x21, 0x00


	//----- nvinfo : EIATTR_KPARAM_INFO
	.align		4
.L_15:
        /*0028*/ 	.byte	0x04, 0x17
        /*002a*/ 	.short	(.L_17 - .L_16)
.L_16:
        /*002c*/ 	.word	0x00000000
        /*0030*/ 	.short	0x0004
        /*0032*/ 	.short	0x0020
        /*0034*/ 	.byte	0x00, 0xf4, 0x21, 0x00


	//----- nvinfo : EIATTR_KPARAM_INFO
	.align		4
.L_17:
        /*0038*/ 	.byte	0x04, 0x17
        /*003a*/ 	.short	(.L_19 - .L_18)
.L_18:
        /*003c*/ 	.word	0x00000000
        /*0040*/ 	.short	0x0003
        /*0042*/ 	.short	0x0018
        /*0044*/ 	.byte	0x00, 0xf4, 0x21, 0x00


	//----- nvinfo : EIATTR_KPARAM_INFO
	.align		4
.L_19:
        /*0048*/ 	.byte	0x04, 0x17
        /*004a*/ 	.short	(.L_21 - .L_20)
.L_20:
        /*004c*/ 	.word	0x00000000
        /*0050*/ 	.short	0x0002
        /*0052*/ 	.short	0x0010
        /*0054*/ 	.byte	0x00, 0xf4, 0x21, 0x00


	//----- nvinfo : EIATTR_KPARAM_INFO
	.align		4
.L_21:
        /*0058*/ 	.byte	0x04, 0x17
        /*005a*/ 	.short	(.L_23 - .L_22)
.L_22:
        /*005c*/ 	.word	0x00000000
        /*0060*/ 	.short	0x0001
        /*0062*/ 	.short	0x0008
        /*0064*/ 	.byte	0x00, 0xf4, 0x21, 0x00


	//----- nvinfo : EIATTR_KPARAM_INFO
	.align		4
.L_23:
        /*0068*/ 	.byte	0x04, 0x17
        /*006a*/ 	.short	(.L_25 - .L_24)
.L_24:
        /*006c*/ 	.word	0x00000000
        /*0070*/ 	.short	0x0000
        /*0072*/ 	.short	0x0000
        /*0074*/ 	.byte	0x00, 0xf4, 0x21, 0x00


	//----- nvinfo : EIATTR_SPARSE_MMA_MASK
	.align		4
.L_25:
        /*0078*/ 	.byte	0x03, 0x50
        /*007a*/ 	.short	0x0000


	//----- nvinfo : EIATTR_MAXREG_COUNT
	.align		4
        /*007c*/ 	.byte	0x03, 0x1b
        /*007e*/ 	.short	0x00ff


	//----- nvinfo : EIATTR_EXIT_INSTR_OFFSETS
	.align		4
        /*0080*/ 	.byte	0x04, 0x1c
        /*0082*/ 	.short	(.L_27 - .L_26)


	//   ....[0]....
.L_26:
        /*0084*/ 	.word	0x00000490


	//   ....[1]....
        /*0088*/ 	.word	0x000004b0


	//----- nvinfo : EIATTR_REQNTID
	.align		4
.L_27:
        /*008c*/ 	.byte	0x04, 0x10
        /*008e*/ 	.short	(.L_29 - .L_28)
.L_28:
        /*0090*/ 	.word	0x00000080
        /*0094*/ 	.word	0x00000001
        /*0098*/ 	.word	0x00000001


	//----- nvinfo : EIATTR_CBANK_PARAM_SIZE
	.align		4
.L_29:
        /*009c*/ 	.byte	0x03, 0x19
        /*009e*/ 	.short	0x0034


	//----- nvinfo : EIATTR_PARAM_CBANK
	.align		4
        /*00a0*/ 	.byte	0x04, 0x0a
        /*00a2*/ 	.short	(.L_31 - .L_30)
	.align		4
.L_30:
        /*00a4*/ 	.word	index@(.nv.constant0.triton_poi_fused__native_batch_norm_legit_no_training_relu_2)
        /*00a8*/ 	.short	0x0210
        /*00aa*/ 	.short	0x0034


	//----- nvinfo : EIATTR_SW_WAR
	.align		4
.L_31:
        /*00ac*/ 	.byte	0x04, 0x36
        /*00ae*/ 	.short	(.L_33 - .L_32)
.L_32:
        /*00b0*/ 	.word	0x00000008
.L_33:


//--------------------- .nv.callgraph             --------------------------
	.section	.nv.callgraph,"",@"SHT_CUDA_CALLGRAPH"
	.align	4
	.sectionentsize	8
	.align		4
        /*0000*/ 	.word	0x00000000
	.align		4
        /*0004*/ 	.word	0xffffffff
	.align		4
        /*0008*/ 	.word	0x00000000
	.align		4
        /*000c*/ 	.word	0xfffffffe
	.align		4
        /*0010*/ 	.word	0x00000000
	.align		4
        /*0014*/ 	.word	0xfffffffd
	.align		4
        /*0018*/ 	.word	0x00000000
	.align		4
        /*001c*/ 	.word	0xfffffffc


//--------------------- .nv.constant4             --------------------------
	.section	.nv.constant4,"a",@progbits
	.align	8
	.align		8
.nv.constant4:
        /*0000*/ 	.dword	_$_str
	.align		8
        /*0008*/ 	.dword	_$_str_$_2


//--------------------- .text.triton_poi_fused__native_batch_norm_legit_no_training_relu_2 --------------------------
	.section	.text.triton_poi_fused__native_batch_norm_legit_no_training_relu_2,"ax",@progbits
	.align	128
        .global         triton_poi_fused__native_batch_norm_legit_no_training_relu_2
        .type           triton_poi_fused__native_batch_norm_legit_no_training_relu_2,@function
        .size           triton_poi_fused__native_batch_norm_legit_no_training_relu_2,(.L_x_1 - triton_poi_fused__native_batch_norm_legit_no_training_relu_2)
        .other          triton_poi_fused__native_batch_norm_legit_no_training_relu_2,@"STO_CUDA_ENTRY STV_DEFAULT"
triton_poi_fused__native_batch_norm_legit_no_training_relu_2:
.text.triton_poi_fused__native_batch_norm_legit_no_training_relu_2:
[----:B------:R-:W0:Y:S01]  /*0000*/  LDC R1, c[0x0][0x28] ;  /* 0x00000a00ff017b82 */ /* 0x000e220000000800 */
[----:B------:R-:W1:Y:S07]  /*0010*/  S2R R0, SR_TID.X ;  /* 0x0000000000007919 */ /* 0x000e6e0000002100 */
[----:B------:R-:W2:Y:S01]  /*0020*/  LDC.64 R8, c[0x0][0x220] ;  /* 0x00008800ff087b82 */ /* 0x000ea20000000a00 */
[----:B------:R-:W-:Y:S01]  /*0030*/  ULDC.64 UR4, c[0x0][0x208] ;  /* 0x0000820000047ab9 */ /* 0x000fe20000000a00 */
[----:B------:R-:W3:Y:S06]  /*0040*/  S2R R5, SR_CTAID.X ;  /* 0x0000000000057919 */ /* 0x000eec0000002500 */
[----:B------:R-:W4:Y:S08]  /*0050*/  LDC.64 R14, c[0x0][0x218] ;  /* 0x00008600ff0e7b82 */ /* 0x000f300000000a00 */
[----:B------:R-:W5:Y:S08]  /*0060*/  LDC.64 R12, c[0x0][0x210] ;  /* 0x00008400ff0c7b82 */ /* 0x000f700000000a00 */
[----:B------:R-:W4:Y:S01]  /*0070*/  LDC.64 R16, c[0x0][0x228] ;  /* 0x00008a00ff107b82 */ /* 0x000f220000000a00 */
[----:B-1----:R-:W-:-:S07]  /*0080*/  SHF.L.U32 R0, R0, 0x1, RZ ;  /* 0x0000000100007819 */ /* 0x002fce00000006ff */
[----:B------:R-:W1:Y:S01]  /*0090*/  LDC.64 R18, c[0x0][0x230] ;  /* 0x00008c00ff127b82 */ /* 0x000e620000000a00 */
[----:B---3--:R-:W-:Y:S02]  /*00a0*/  SHF.R.S32.HI R3, RZ, 0x17, R5 ;  /* 0x00000017ff037819 */ /* 0x008fe40000011405 */
[----:B------:R-:W-:Y:S02]  /*00b0*/  LOP3.LUT R0, R0, 0xfe, RZ, 0xc0, !PT ;  /* 0x000000fe00007812 */ /* 0x000fe400078ec0ff */
[----:B------:R-:W-:Y:S02]  /*00c0*/  SGXT R3, R3, 0x1 ;  /* 0x000000010303781a */ /* 0x000fe40000000200 */
[----:B------:R-:W-:-:S04]  /*00d0*/  LEA R0, R5, R0, 0x8 ;  /* 0x0000000005007211 */ /* 0x000fc800078e40ff */
[----:B------:R-:W-:Y:S02]  /*00e0*/  LEA.HI R3, R3, R0, RZ, 0x2 ;  /* 0x0000000003037211 */ /* 0x000fe400078f10ff */
[----:B------:R-:W-:Y:S02]  /*00f0*/  ISETP.GE.AND P0, PT, R0, 0x2a0, PT ;  /* 0x000002a00000780c */ /* 0x000fe40003f06270 */
[----:B------:R-:W-:-:S05]  /*0100*/  SHF.R.S32.HI R3, RZ, 0x2, R3 ;  /* 0x00000002ff037819 */ /* 0x000fca0000011403 */
[----:B------:R-:W-:-:S05]  /*0110*/  IMAD.HI R2, R3, 0x30c30c31, RZ ;  /* 0x30c30c3103027827 */ /* 0x000fca00078e02ff */
[----:B------:R-:W-:-:S04]  /*0120*/  SHF.R.U32.HI R5, RZ, 0x1f, R2 ;  /* 0x0000001fff057819 */ /* 0x000fc80000011602 */
[----:B------:R-:W-:Y:S02]  /*0130*/  LEA.HI.SX32 R2, R2, R5, 0x1d ;  /* 0x0000000502027211 */ /* 0x000fe400078feaff */
[----:B------:R-:W-:-:S03]  /*0140*/  CS2R R4, SRZ ;  /* 0x0000000000047805 */ /* 0x000fc6000001ff00 */
[----:B------:R-:W-:-:S04]  /*0150*/  IMAD R11, R2, -0x2a, R3 ;  /* 0xffffffd6020b7824 */ /* 0x000fc800078e0203 */
[----:B--2---:R-:W-:-:S05]  /*0160*/  IMAD.WIDE R8, R11, 0x4, R8 ;  /* 0x000000040b087825 */ /* 0x004fca00078e0208 */
[----:B------:R-:W2:Y:S04]  /*0170*/  @!P0 LDG.E.EL R4, desc[UR4][R8.64] ;  /* 0x0000000408048981 */ /* 0x000ea8000c2e1900 */
[----:B------:R3:W2:Y:S01]  /*0180*/  @!P0 LDG.E.EL R5, desc[UR4][R8.64] ;  /* 0x0000000408058981 */ /* 0x0006a2000c2e1900 */
[----:B------:R-:W-:Y:S02]  /*0190*/  CS2R R6, SRZ ;  /* 0x0000000000067805 */ /* 0x000fe4000001ff00 */
[----:B------:R-:W-:Y:S01]  /*01a0*/  CS2R R2, SRZ ;  /* 0x0000000000027805 */ /* 0x000fe2000001ff00 */
[----:B----4-:R-:W-:-:S04]  /*01b0*/  IMAD.WIDE R14, R11, 0x4, R14 ;  /* 0x000000040b0e7825 */ /* 0x010fc800078e020e */
[----:B-----5:R-:W-:Y:S01]  /*01c0*/  IMAD.WIDE R12, R0, 0x4, R12 ;  /* 0x00000004000c7825 */ /* 0x020fe200078e020c */
[----:B------:R-:W4:Y:S01]  /*01d0*/  @!P0 LDG.E.EL R7, desc[UR4][R14.64] ;  /* 0x000000040e078981 */ /* 0x000f22000c2e1900 */
[----:B---3--:R-:W-:Y:S02]  /*01e0*/  CS2R R8, SRZ ;  /* 0x0000000000087805 */ /* 0x008fe4000001ff00 */
[C---:B0-----:R-:W-:Y:S01]  /*01f0*/  IMAD.WIDE R16, R11.reuse, 0x4, R16 ;  /* 0x000000040b107825 */ /* 0x041fe200078e0210 */
[----:B------:R0:W3:Y:S03]  /*0200*/  @!P0 LDG.E.EL R6, desc[UR4][R14.64] ;  /* 0x000000040e068981 */ /* 0x0000e6000c2e1900 */
[----:B-1----:R-:W-:Y:S01]  /*0210*/  IMAD.WIDE R18, R11, 0x4, R18 ;  /* 0x000000040b127825 */ /* 0x002fe200078e0212 */
[----:B------:R1:W4:Y:S01]  /*0220*/  @!P0 LDG.E.64 R2, desc[UR4][R12.64] ;  /* 0x000000040c028981 */ /* 0x000322000c1e1b00 */
[----:B------:R-:W-:-:S03]  /*0230*/  CS2R R10, SRZ ;  /* 0x00000000000a7805 */ /* 0x000fc6000001ff00 */
[----:B------:R-:W5:Y:S04]  /*0240*/  @!P0 LDG.E.EL R9, desc[UR4][R18.64] ;  /* 0x0000000412098981 */ /* 0x000f68000c2e1900 */
[----:B------:R-:W5:Y:S04]  /*0250*/  @!P0 LDG.E.EL R10, desc[UR4][R16.64] ;  /* 0x00000004100a8981 */ /* 0x000f68000c2e1900 */
[----:B------:R-:W3:Y:S04]  /*0260*/  @!P0 LDG.E.EL R11, desc[UR4][R16.64] ;  /* 0x00000004100b8981 */ /* 0x000ee8000c2e1900 */
[----:B------:R-:W3:Y:S01]  /*0270*/  @!P0 LDG.E.EL R8, desc[UR4][R18.64] ;  /* 0x0000000412088981 */ /* 0x000ee2000c2e1900 */
[----:B0-----:R-:W-:Y:S01]  /*0280*/  HFMA2.MMA R14, -RZ, RZ, 1.625, 0 ;  /* 0x3e800000ff0e7435 */ /* 0x001fe200000001ff */
[----:B--2---:R-:W-:Y:S01]  /*0290*/  FADD R4, R4, 0.0010000000474974513054 ;  /* 0x3a83126f04047421 */ /* 0x004fe20000000000 */
[----:B------:R-:W-:-:S03]  /*02a0*/  FADD R5, R5, 0.0010000000474974513054 ;  /* 0x3a83126f05057421 */ /* 0x000fc60000000000 */
[----:B-1----:R-:W0:Y:S08]  /*02b0*/  MUFU.SQRT R12, R4 ;  /* 0x00000004000c7308 */ /* 0x002e300000002000 */
[----:B------:R1:W2:Y:S01]  /*02c0*/  MUFU.SQRT R13, R5 ;  /* 0x00000005000d7308 */ /* 0x0002a20000002000 */
[C---:B0-----:R-:W-:Y:S02]  /*02d0*/  FSETP.GT.AND P1, PT, R12.reuse, 8.50705917302346158658e+37, PT ;  /* 0x7e8000000c00780b */ /* 0x041fe40003f24000 */
[----:B------:R-:W-:Y:S01]  /*02e0*/  FSETP.GEU.AND P3, PT, R12, 1.175494350822287508e-38, PT ;  /* 0x008000000c00780b */ /* 0x000fe20003f6e000 */
[----:B-1----:R-:W0:Y:S01]  /*02f0*/  LDC.64 R4, c[0x0][0x238] ;  /* 0x00008e00ff047b82 */ /* 0x002e220000000a00 */
[----:B--2---:R-:W-:-:S02]  /*0300*/  FSETP.GT.AND P2, PT, R13, 8.50705917302346158658e+37, PT ;  /* 0x7e8000000d00780b */ /* 0x004fc40003f44000 */
[----:B------:R-:W-:-:S07]  /*0310*/  FSETP.GEU.AND P4, PT, R13, 1.175494350822287508e-38, PT ;  /* 0x008000000d00780b */ /* 0x000fce0003f8e000 */
[----:B------:R-:W-:-:S04]  /*0320*/  @P1 FMUL R12, R12, 0.25 ;  /* 0x3e8000000c0c1820 */ /* 0x000fc80000400000 */
[----:B------:R-:W-:Y:S01]  /*0330*/  @!P3 FMUL R12, R12, 16777216 ;  /* 0x4b8000000c0cb820 */ /* 0x000fe20000400000 */
[----:B------:R-:W-:-:S04]  /*0340*/  @P2 FMUL R13, R13, 0.25 ;  /* 0x3e8000000d0d2820 */ /* 0x000fc80000400000 */
[----:B------:R-:W-:Y:S01]  /*0350*/  @!P4 FMUL R13, R13, 16777216 ;  /* 0x4b8000000d0dc820 */ /* 0x000fe20000400000 */
[----:B------:R-:W1:Y:S01]  /*0360*/  MUFU.RCP R12, R12 ;  /* 0x0000000c000c7308 */ /* 0x000e620000001000 */
[----:B------:R-:W-:-:S07]  /*0370*/  FSEL R15, R14, 1, P1 ;  /* 0x3f8000000e0f7808 */ /* 0x000fce0000800000 */
[----:B------:R-:W2:Y:S01]  /*0380*/  MUFU.RCP R13, R13 ;  /* 0x0000000d000d7308 */ /* 0x000ea20000001000 */
[----:B------:R-:W-:Y:S01]  /*0390*/  FSEL R14, R14, 1, P2 ;  /* 0x3f8000000e0e7808 */ /* 0x000fe20001000000 */
[----:B------:R-:W-:-:S04]  /*03a0*/  @!P3 FMUL R15, R15, 16777216 ;  /* 0x4b8000000f0fb820 */ /* 0x000fc80000400000 */
[----:B------:R-:W-:Y:S01]  /*03b0*/  @!P4 FMUL R14, R14, 16777216 ;  /* 0x4b8000000e0ec820 */ /* 0x000fe20000400000 */
[----:B----4-:R-:W-:Y:S01]  /*03c0*/  FADD R2, -R7, R2 ;  /* 0x0000000207027221 */ /* 0x010fe20000000100 */
[----:B---3--:R-:W-:Y:S01]  /*03d0*/  FADD R3, -R6, R3 ;  /* 0x0000000306037221 */ /* 0x008fe20000000100 */
[----:B-1----:R-:W-:Y:S01]  /*03e0*/  FMUL R15, R12, R15 ;  /* 0x0000000f0c0f7220 */ /* 0x002fe20000400000 */
[----:B--2---:R-:W-:-:S03]  /*03f0*/  FMUL R14, R13, R14 ;  /* 0x0000000e0d0e7220 */ /* 0x004fc60000400000 */
[----:B------:R-:W-:Y:S01]  /*0400*/  FMUL R2, R2, R15 ;  /* 0x0000000f02027220 */ /* 0x000fe20000400000 */
[----:B------:R-:W-:-:S03]  /*0410*/  FMUL R3, R3, R14 ;  /* 0x0000000e03037220 */ /* 0x000fc60000400000 */
[----:B-----5:R-:W-:Y:S01]  /*0420*/  FFMA R2, R2, R10, R9 ;  /* 0x0000000a02027223 */ /* 0x020fe20000000009 */
[----:B------:R-:W-:-:S04]  /*0430*/  FFMA R3, R3, R11, R8 ;  /* 0x0000000b03037223 */ /* 0x000fc80000000008 */
[----:B------:R-:W-:Y:S02]  /*0440*/  FSETP.GEU.AND P1, PT, R2, RZ, PT ;  /* 0x000000ff0200720b */ /* 0x000fe40003f2e000 */
[C---:B------:R-:W-:Y:S01]  /*0450*/  FSETP.GEU.AND P2, PT, R3.reuse, RZ, PT ;  /* 0x000000ff0300720b */ /* 0x040fe20003f4e000 */
[----:B0-----:R-:W-:Y:S01]  /*0460*/  IMAD.WIDE R4, R0, 0x4, R4 ;  /* 0x0000000400047825 */ /* 0x001fe200078e0204 */
[----:B------:R-:W-:Y:S02]  /*0470*/  FSEL R2, R2, RZ, P1 ;  /* 0x000000ff02027208 */ /* 0x000fe40000800000 */
[----:B------:R-:W-:Y:S01]  /*0480*/  FSEL R3, R3, RZ, P2 ;  /* 0x000000ff03037208 */ /* 0x000fe20001000000 */
[----:B------:R-:W-:Y:S08]  /*0490*/  @P0 EXIT ;  /* 0x000000000000094d */ /* 0x000ff00003800000 */
[----:B------:R-:W-:Y:S01]  /*04a0*/  STG.E.64 desc[UR4][R4.64], R2 ;  /* 0x0000000204007986 */ /* 0x000fe2000c101b04 */
[----:B------:R-:W-:Y:S05]  /*04b0*/  EXIT ;  /* 0x000000000000794d */ /* 0x000fea0003800000 */
.L_x_0:
[----:B------:R-:W-:-:S00]  /*04c0*/  BRA `(.L_x_0) ;  /* 0xfffffffc00fc7947 */ /* 0x000fc0000383ffff */
[----:B------:R-:W-:-:S00]  /*04d0*/  NOP ;  /* 0x0000000000007918 */ /* 0x000fc00000000000 */
        /* <DEDUP_REMOVED lines=10> */
.L_x_1:


//--------------------- .nv.global.init           --------------------------
	.section	.nv.global.init,"aw",@progbits
.nv.global.init:
	.type		_$_str,@object
	.size		_$_str,(_$_str_$_2 - _$_str)
_$_str:
        /*0000*/ 	.byte	0x5f, 0x5f, 0x43, 0x55, 0x44, 0x41, 0x5f, 0x46, 0x54, 0x5a, 0x00
	.type		_$_str_$_2,@object
	.size		_$_str_$_2,(.L_1 - _$_str_$_2)
_$_str_$_2:
        /*000b*/ 	.byte	0x5f, 0x5f, 0x43, 0x55, 0x44, 0x41, 0x5f, 0x50, 0x52, 0x45, 0x43, 0x5f, 0x53, 0x51, 0x52, 0x54
        /*001b*/ 	.byte	0x00
.L_1:


//--------------------- .nv.constant0.triton_poi_fused__native_batch_norm_legit_no_training_relu_2 --------------------------
	.section	.nv.constant0.triton_poi_fused__native_batch_norm_legit_no_training_relu_2,"a",@progbits
	.sectionflags	@""
	.align	4
.nv.constant0.triton_poi_fused__native_batch_norm_legit_no_training_relu_2:
	.zero		580
